//
// Generated by NVIDIA NVVM Compiler
//
// Compiler Build ID: CL-36424714
// Cuda compilation tools, release 13.0, V13.0.88
// Based on NVVM 20.0.0
//

.version 9.0
.target sm_100
.address_size 64

	// .globl	_Z7productPiS_S_

.visible .entry _Z7productPiS_S_(
	.param .u64 .ptr .align 1 _Z7productPiS_S__param_0,
	.param .u64 .ptr .align 1 _Z7productPiS_S__param_1,
	.param .u64 .ptr .align 1 _Z7productPiS_S__param_2
)
{
	.reg .pred 	%p<2>;
	.reg .b16 	%rs<2>;
	.reg .b32 	%r<14>;
	.reg .b64 	%rd<13>;

	ld.param.u64 	%rd2, [_Z7productPiS_S__param_0];
	ld.param.u64 	%rd3, [_Z7productPiS_S__param_1];
	ld.param.u64 	%rd4, [_Z7productPiS_S__param_2];
	cvta.to.global.u64 	%rd1, %rd4;
	mov.u32 	%r1, %tid.x;
	mov.u32 	%r2, %tid.y;
	mov.b16 	%rs1, 0;
	st.global.u8 	[%rd1], %rs1;
	st.global.u8 	[%rd1+1], %rs1;
	st.global.u8 	[%rd1+2], %rs1;
	st.global.u8 	[%rd1+3], %rs1;
	st.global.u8 	[%rd1+4], %rs1;
	st.global.u8 	[%rd1+5], %rs1;
	st.global.u8 	[%rd1+6], %rs1;
	st.global.u8 	[%rd1+7], %rs1;
	st.global.u8 	[%rd1+8], %rs1;
	st.global.u8 	[%rd1+9], %rs1;
	st.global.u8 	[%rd1+10], %rs1;
	st.global.u8 	[%rd1+11], %rs1;
	st.global.u8 	[%rd1+12], %rs1;
	st.global.u8 	[%rd1+13], %rs1;
	st.global.u8 	[%rd1+14], %rs1;
	st.global.u8 	[%rd1+15], %rs1;
	or.b32  	%r3, %r1, %r2;
	and.b32  	%r4, %r3, 1022;
	setp.ne.s32 	%p1, %r4, 0;
	@%p1 bra 	$L__BB0_2;
	cvta.to.global.u64 	%rd5, %rd2;
	cvta.to.global.u64 	%rd6, %rd3;
	shl.b32 	%r5, %r1, 1;
	add.s32 	%r6, %r5, %r2;
	mul.wide.u32 	%rd7, %r6, 4;
	add.s64 	%rd8, %rd1, %rd7;
	ld.global.u32 	%r7, [%rd8];
	mul.wide.u32 	%rd9, %r5, 4;
	add.s64 	%rd10, %rd5, %rd9;
	ld.global.u32 	%r8, [%rd10];
	mul.wide.u32 	%rd11, %r2, 4;
	add.s64 	%rd12, %rd6, %rd11;
	ld.global.u32 	%r9, [%rd12];
	mad.lo.s32 	%r10, %r9, %r8, %r7;
	st.global.u32 	[%rd8], %r10;
	ld.global.u32 	%r11, [%rd10+4];
	ld.global.u32 	%r12, [%rd12+8];
	mad.lo.s32 	%r13, %r12, %r11, %r10;
	st.global.u32 	[%rd8], %r13;
$L__BB0_2:
	ret;

}
	// .globl	_Z7comparePiS_S_
.visible .entry _Z7comparePiS_S_(
	.param .u64 .ptr .align 1 _Z7comparePiS_S__param_0,
	.param .u64 .ptr .align 1 _Z7comparePiS_S__param_1,
	.param .u64 .ptr .align 1 _Z7comparePiS_S__param_2
)
{
	.reg .pred 	%p<3>;
	.reg .b32 	%r<11>;
	.reg .b64 	%rd<10>;

	ld.param.u64 	%rd2, [_Z7comparePiS_S__param_0];
	ld.param.u64 	%rd3, [_Z7comparePiS_S__param_1];
	ld.param.u64 	%rd4, [_Z7comparePiS_S__param_2];
	cvta.to.global.u64 	%rd1, %rd4;
	mov.b32 	%r3, 1;
	st.global.u32 	[%rd1], %r3;
	mov.u32 	%r1, %tid.x;
	mov.u32 	%r2, %tid.y;
	or.b32  	%r4, %r1, %r2;
	and.b32  	%r5, %r4, 1022;
	setp.ne.s32 	%p1, %r5, 0;
	@%p1 bra 	$L__BB1_3;
	cvta.to.global.u64 	%rd5, %rd2;
	cvta.to.global.u64 	%rd6, %rd3;
	shl.b32 	%r6, %r1, 1;
	add.s32 	%r7, %r6, %r2;
	mul.wide.u32 	%rd7, %r7, 4;
	add.s64 	%rd8, %rd5, %rd7;
	ld.global.u32 	%r8, [%rd8];
	add.s64 	%rd9, %rd6, %rd7;
	ld.global.u32 	%r9, [%rd9];
	setp.eq.s32 	%p2, %r8, %r9;
	@%p2 bra 	$L__BB1_3;
	mov.b32 	%r10, 0;
	st.global.u32 	[%rd1], %r10;
$L__BB1_3:
	ret;

}


// ===== COMPILED SASS (sm_100) =====

	.target	sm_100

	.elftype	@"ET_EXEC"


//--------------------- .note.nv.tkinfo           --------------------------
	.section	.note.nv.tkinfo,"",@"SHT_NOTE"
	.sectionflags	@"SHF_NOTE_NV_TKINFO"
	.tkinfo
        /*0018*/ 	.word	0x00000002
        /*0030*/ 	.string	""
        /*0030*/ 	.string	"ptxas"
        /*0030*/ 	.string	"Cuda compilation tools, release 13.0, V13.0.88"
        /*0030*/ 	.string	"Build cuda_13.0.r13.0/compiler.36424714_0"
        /*0030*/ 	.string	"-arch sm_100 -m 64 "



//--------------------- .note.nv.cuinfo           --------------------------
	.section	.note.nv.cuinfo,"",@"SHT_NOTE"
	.sectionflags	@"SHF_NOTE_NV_CUINFO"
        /*0018*/ 	.short	0x0002
        /*001a*/ 	.short	0x0064
        /*001c*/ 	.short	0x0082
	.zero		2


//--------------------- .nv.info                  --------------------------
	.section	.nv.info,"",@"SHT_CUDA_INFO"
	.align	4


	//----- nvinfo : EIATTR_REGCOUNT
	.align		4
        /*0000*/ 	.byte	0x04, 0x2f
        /*0002*/ 	.short	(.L_1 - .L_0)
	.align		4
.L_0:
        /*0004*/ 	.word	index@(_Z7productPiS_S_)
        /*0008*/ 	.word	0x0000000e


	//----- nvinfo : EIATTR_FRAME_SIZE
	.align		4
.L_1:
        /*000c*/ 	.byte	0x04, 0x11
        /*000e*/ 	.short	(.L_3 - .L_2)
	.align		4
.L_2:
        /*0010*/ 	.word	index@(_Z7productPiS_S_)
        /*0014*/ 	.word	0x00000000


	//----- nvinfo : EIATTR_REGCOUNT
	.align		4
.L_3:
        /*0018*/ 	.byte	0x04, 0x2f
        /*001a*/ 	.short	(.L_5 - .L_4)
	.align		4
.L_4:
        /*001c*/ 	.word	index@(_Z7comparePiS_S_)
        /*0020*/ 	.word	0x0000000c


	//----- nvinfo : EIATTR_FRAME_SIZE
	.align		4
.L_5:
        /*0024*/ 	.byte	0x04, 0x11
        /*0026*/ 	.short	(.L_7 - .L_6)
	.align		4
.L_6:
        /*0028*/ 	.word	index@(_Z7comparePiS_S_)
        /*002c*/ 	.word	0x00000000


	//----- nvinfo : EIATTR_MIN_STACK_SIZE
	.align		4
.L_7:
        /*0030*/ 	.byte	0x04, 0x12
        /*0032*/ 	.short	(.L_9 - .L_8)
	.align		4
.L_8:
        /*0034*/ 	.word	index@(_Z7comparePiS_S_)
        /*0038*/ 	.word	0x00000000


	//----- nvinfo : EIATTR_MIN_STACK_SIZE
	.align		4
.L_9:
        /*003c*/ 	.byte	0x04, 0x12
        /*003e*/ 	.short	(.L_11 - .L_10)
	.align		4
.L_10:
        /*0040*/ 	.word	index@(_Z7productPiS_S_)
        /*0044*/ 	.word	0x00000000
.L_11:


//--------------------- .nv.compat                --------------------------
	.section	.nv.compat,"",@"SHT_CUDA_COMPAT_INFO"
	.align	4
        /*0000*/ 	.byte	0x02, 0x09, 0x00, 0x00, 0x02, 0x02, 0x01, 0x00, 0x02, 0x05, 0x05, 0x00, 0x03, 0x07, 0x01, 0x01
        /*0010*/ 	.byte	0x02, 0x03, 0x00, 0x00, 0x02, 0x06, 0x01, 0x00, 0x04, 0x0b, 0x08, 0x00, 0x09, 0x00, 0x00, 0x00
        /*0020*/ 	.byte	0x00, 0x00, 0x00, 0x00


//--------------------- .nv.info._Z7comparePiS_S_ --------------------------
	.section	.nv.info._Z7comparePiS_S_,"",@"SHT_CUDA_INFO"
	.sectionflags	@""
	.align	4


	//----- nvinfo : EIATTR_CUDA_API_VERSION
	.align		4
        /*0000*/ 	.byte	0x04, 0x37
        /*0002*/ 	.short	(.L_13 - .L_12)
.L_12:
        /*0004*/ 	.word	0x00000082


	//----- nvinfo : EIATTR_KPARAM_INFO
	.align		4
.L_13:
        /*0008*/ 	.byte	0x04, 0x17
        /*000a*/ 	.short	(.L_15 - .L_14)
.L_14:
        /*000c*/ 	.word	0x00000000
        /*0010*/ 	.short	0x0002
        /*0012*/ 	.short	0x0010
        /*0014*/ 	.byte	0x00, 0xf5, 0x21, 0x00


	//----- nvinfo : EIATTR_KPARAM_INFO
	.align		4
.L_15:
        /*0018*/ 	.byte	0x04, 0x17
        /*001a*/ 	.short	(.L_17 - .L_16)
.L_16:
        /*001c*/ 	.word	0x00000000
        /*0020*/ 	.short	0x0001
        /*0022*/ 	.short	0x0008
        /*0024*/ 	.byte	0x00, 0xf5, 0x21, 0x00


	//----- nvinfo : EIATTR_KPARAM_INFO
	.align		4
.L_17:
        /*0028*/ 	.byte	0x04, 0x17
        /*002a*/ 	.short	(.L_19 - .L_18)
.L_18:
        /*002c*/ 	.word	0x00000000
        /*0030*/ 	.short	0x0000
        /*0032*/ 	.short	0x0000
        /*0034*/ 	.byte	0x00, 0xf5, 0x21, 0x00


	//----- nvinfo : EIATTR_SPARSE_MMA_MASK
	.align		4
.L_19:
        /*0038*/ 	.byte	0x03, 0x50
        /*003a*/ 	.short	0x0000


	//----- nvinfo : EIATTR_MAXREG_COUNT
	.align		4
        /*003c*/ 	.byte	0x03, 0x1b
        /*003e*/ 	.short	0x00ff


	//----- nvinfo : EIATTR_MERCURY_ISA_VERSION
	.align		4
        /*0040*/ 	.byte	0x03, 0x5f
        /*0042*/ 	.short	0x0101


	//----- nvinfo : EIATTR_VRC_CTA_INIT_COUNT
	.align		4
        /*0044*/ 	.byte	0x02, 0x4a
	.zero		1
	.zero		1


	//----- nvinfo : EIATTR_EXIT_INSTR_OFFSETS
	.align		4
        /*0048*/ 	.byte	0x04, 0x1c
        /*004a*/ 	.short	(.L_21 - .L_20)


	//   ....[0]....
.L_20:
        /*004c*/ 	.word	0x00000080


	//   ....[1]....
        /*0050*/ 	.word	0x00000110


	//   ....[2]....
        /*0054*/ 	.word	0x00000130


	//----- nvinfo : EIATTR_CBANK_PARAM_SIZE
	.align		4
.L_21:
        /*0058*/ 	.byte	0x03, 0x19
        /*005a*/ 	.short	0x0018


	//----- nvinfo : EIATTR_PARAM_CBANK
	.align		4
        /*005c*/ 	.byte	0x04, 0x0a
        /*005e*/ 	.short	(.L_23 - .L_22)
	.align		4
.L_22:
        /*0060*/ 	.word	index@(.nv.constant0._Z7comparePiS_S_)
        /*0064*/ 	.short	0x0380
        /*0066*/ 	.short	0x0018


	//----- nvinfo : EIATTR_SW_WAR
	.align		4
.L_23:
        /*0068*/ 	.byte	0x04, 0x36
        /*006a*/ 	.short	(.L_25 - .L_24)
.L_24:
        /*006c*/ 	.word	0x00000008
.L_25:


//--------------------- .nv.info._Z7productPiS_S_ --------------------------
	.section	.nv.info._Z7productPiS_S_,"",@"SHT_CUDA_INFO"
	.sectionflags	@""
	.align	4


	//----- nvinfo : EIATTR_CUDA_API_VERSION
	.align		4
        /*0000*/ 	.byte	0x04, 0x37
        /*0002*/ 	.short	(.L_27 - .L_26)
.L_26:
        /*0004*/ 	.word	0x00000082


	//----- nvinfo : EIATTR_KPARAM_INFO
	.align		4
.L_27:
        /*0008*/ 	.byte	0x04, 0x17
        /*000a*/ 	.short	(.L_29 - .L_28)
.L_28:
        /*000c*/ 	.word	0x00000000
        /*0010*/ 	.short	0x0002
        /*0012*/ 	.short	0x0010
        /*0014*/ 	.byte	0x00, 0xf5, 0x21, 0x00


	//----- nvinfo : EIATTR_KPARAM_INFO
	.align		4
.L_29:
        /*0018*/ 	.byte	0x04, 0x17
        /*001a*/ 	.short	(.L_31 - .L_30)
.L_30:
        /*001c*/ 	.word	0x00000000
        /*0020*/ 	.short	0x0001
        /*0022*/ 	.short	0x0008
        /*0024*/ 	.byte	0x00, 0xf5, 0x21, 0x00


	//----- nvinfo : EIATTR_KPARAM_INFO
	.align		4
.L_31:
        /*0028*/ 	.byte	0x04, 0x17
        /*002a*/ 	.short	(.L_33 - .L_32)
.L_32:
        /*002c*/ 	.word	0x00000000
        /*0030*/ 	.short	0x0000
        /*0032*/ 	.short	0x0000
        /*0034*/ 	.byte	0x00, 0xf5, 0x21, 0x00


	//----- nvinfo : EIATTR_SPARSE_MMA_MASK
	.align		4
.L_33:
        /*0038*/ 	.byte	0x03, 0x50
        /*003a*/ 	.short	0x0000


	//----- nvinfo : EIATTR_MAXREG_COUNT
	.align		4
        /*003c*/ 	.byte	0x03, 0x1b
        /*003e*/ 	.short	0x00ff


	//----- nvinfo : EIATTR_MERCURY_ISA_VERSION
	.align		4
        /*0040*/ 	.byte	0x03, 0x5f
        /*0042*/ 	.short	0x0101


	//----- nvinfo : EIATTR_VRC_CTA_INIT_COUNT
	.align		4
        /*0044*/ 	.byte	0x02, 0x4a
	.zero		1
	.zero		1


	//----- nvinfo : EIATTR_EXIT_INSTR_OFFSETS
	.align		4
        /*0048*/ 	.byte	0x04, 0x1c
        /*004a*/ 	.short	(.L_35 - .L_34)


	//   ....[0]....
.L_34:
        /*004c*/ 	.word	0x00000160


	//   ....[1]....
        /*0050*/ 	.word	0x00000280


	//----- nvinfo : EIATTR_CBANK_PARAM_SIZE
	.align		4
.L_35:
        /*0054*/ 	.byte	0x03, 0x19
        /*0056*/ 	.short	0x0018


	//----- nvinfo : EIATTR_PARAM_CBANK
	.align		4
        /*0058*/ 	.byte	0x04, 0x0a
        /*005a*/ 	.short	(.L_37 - .L_36)
	.align		4
.L_36:
        /*005c*/ 	.word	index@(.nv.constant0._Z7productPiS_S_)
        /*0060*/ 	.short	0x0380
        /*0062*/ 	.short	0x0018


	//----- nvinfo : EIATTR_SW_WAR
	.align		4
.L_37:
        /*0064*/ 	.byte	0x04, 0x36
        /*0066*/ 	.short	(.L_39 - .L_38)
.L_38:
        /*0068*/ 	.word	0x00000008
.L_39:


//--------------------- .nv.callgraph             --------------------------
	.section	.nv.callgraph,"",@"SHT_CUDA_CALLGRAPH"
	.align	4
	.sectionentsize	8
	.align		4
        /*0000*/ 	.word	0x00000000
	.align		4
        /*0004*/ 	.word	0xffffffff
	.align		4
        /*0008*/ 	.word	0x00000000
	.align		4
        /*000c*/ 	.word	0xfffffffe
	.align		4
        /*0010*/ 	.word	0x00000000
	.align		4
        /*0014*/ 	.word	0xfffffffd
	.align		4
        /*0018*/ 	.word	0x00000000
	.align		4
        /*001c*/ 	.word	0xfffffffc


//--------------------- .text._Z7comparePiS_S_    --------------------------
	.section	.text._Z7comparePiS_S_,"ax",@progbits
	.align	128
        .global         _Z7comparePiS_S_
        .type           _Z7comparePiS_S_,@function
        .size           _Z7comparePiS_S_,(.L_x_2 - _Z7comparePiS_S_)
        .other          _Z7comparePiS_S_,@"STO_CUDA_ENTRY STV_DEFAULT"
_Z7comparePiS_S_:
.text._Z7comparePiS_S_:
[----:B------:R-:W-:Y:S01]  /*0000*/  LDC R1, c[0x0][0x37c] ;  /* 0x0000df00ff017b82 */ /* 0x000fe20000000800 */
[----:B------:R-:W0:Y:S07]  /*0010*/  S2R R9, SR_TID.X ;  /* 0x0000000000097919 */ /* 0x000e2e0000002100 */
[----:B------:R-:W1:Y:S01]  /*0020*/  LDC.64 R2, c[0x0][0x390] ;  /* 0x0000e400ff027b82 */ /* 0x000e620000000a00 */
[----:B------:R-:W1:Y:S01]  /*0030*/  LDCU.64 UR4, c[0x0][0x358] ;  /* 0x00006b00ff0477ac */ /* 0x000e620008000a00 */
[----:B------:R-:W-:Y:S01]  /*0040*/  HFMA2 R5, -RZ, RZ, 0, 5.9604644775390625e-08 ;  /* 0x00000001ff057431 */ /* 0x000fe200000001ff */
[----:B------:R-:W0:Y:S04]  /*0050*/  S2R R0, SR_TID.Y ;  /* 0x0000000000007919 */ /* 0x000e280000002200 */
[----:B-1----:R1:W-:Y:S01]  /*0060*/  STG.E desc[UR4][R2.64], R5 ;  /* 0x0000000502007986 */ /* 0x0023e2000c101904 */
[----:B0-----:R-:W-:-:S13]  /*0070*/  LOP3.LUT P0, RZ, R9, 0x3fe, R0, 0xc8, !PT ;  /* 0x000003fe09ff7812 */ /* 0x001fda000780c800 */
[----:B-1----:R-:W-:Y:S05]  /*0080*/  @P0 EXIT ;  /* 0x000000000000094d */ /* 0x002fea0003800000 */
[----:B------:R-:W0:Y:S01]  /*0090*/  LDC.64 R4, c[0x0][0x380] ;  /* 0x0000e000ff047b82 */ /* 0x000e220000000a00 */
[----:B------:R-:W-:-:S07]  /*00a0*/  LEA R9, R9, R0, 0x1 ;  /* 0x0000000009097211 */ /* 0x000fce00078e08ff */
[----:B------:R-:W1:Y:S01]  /*00b0*/  LDC.64 R6, c[0x0][0x388] ;  /* 0x0000e200ff067b82 */ /* 0x000e620000000a00 */
[----:B0-----:R-:W-:-:S06]  /*00c0*/  IMAD.WIDE.U32 R4, R9, 0x4, R4 ;  /* 0x0000000409047825 */ /* 0x001fcc00078e0004 */
[----:B------:R-:W2:Y:S01]  /*00d0*/  LDG.E R4, desc[UR4][R4.64] ;  /* 0x0000000404047981 */ /* 0x000ea2000c1e1900 */
[----:B-1----:R-:W-:-:S06]  /*00e0*/  IMAD.WIDE.U32 R6, R9, 0x4, R6 ;  /* 0x0000000409067825 */ /* 0x002fcc00078e0006 */
[----:B------:R-:W2:Y:S02]  /*00f0*/  LDG.E R7, desc[UR4][R6.64] ;  /* 0x0000000406077981 */ /* 0x000ea4000c1e1900 */
[----:B--2---:R-:W-:-:S13]  /*0100*/  ISETP.NE.AND P0, PT, R4, R7, PT ;  /* 0x000000070400720c */ /* 0x004fda0003f05270 */
[----:B------:R-:W-:Y:S05]  /*0110*/  @!P0 EXIT ;  /* 0x000000000000894d */ /* 0x000fea0003800000 */
[----:B------:R-:W-:Y:S01]  /*0120*/  STG.E desc[UR4][R2.64], RZ ;  /* 0x000000ff02007986 */ /* 0x000fe2000c101904 */
[----:B------:R-:W-:Y:S05]  /*0130*/  EXIT ;  /* 0x000000000000794d */ /* 0x000fea0003800000 */
.L_x_0:
[----:B------:R-:W-:-:S00]  /*0140*/  BRA `(.L_x_0) ;  /* 0xfffffffc00fc7947 */ /* 0x000fc0000383ffff */
[----:B------:R-:W-:-:S00]  /*0150*/  NOP ;  /* 0x0000000000007918 */ /* 0x000fc00000000000 */
        /* <DEDUP_REMOVED lines=10> */
.L_x_2:


//--------------------- .text._Z7productPiS_S_    --------------------------
	.section	.text._Z7productPiS_S_,"ax",@progbits
	.align	128
        .global         _Z7productPiS_S_
        .type           _Z7productPiS_S_,@function
        .size           _Z7productPiS_S_,(.L_x_3 - _Z7productPiS_S_)
        .other          _Z7productPiS_S_,@"STO_CUDA_ENTRY STV_DEFAULT"
_Z7productPiS_S_:
.text._Z7productPiS_S_:
[----:B------:R-:W-:Y:S01]  /*0000*/  LDC R1, c[0x0][0x37c] ;  /* 0x0000df00ff017b82 */ /* 0x000fe20000000800 */
[----:B------:R-:W0:Y:S07]  /*0010*/  S2R R9, SR_TID.X ;  /* 0x0000000000097919 */ /* 0x000e2e0000002100 */
[----:B------:R-:W1:Y:S01]  /*0020*/  LDC.64 R2, c[0x0][0x390] ;  /* 0x0000e400ff027b82 */ /* 0x000e620000000a00 */
[----:B------:R-:W1:Y:S01]  /*0030*/  LDCU.64 UR4, c[0x0][0x358] ;  /* 0x00006b00ff0477ac */ /* 0x000e620008000a00 */
[----:B------:R-:W0:Y:S01]  /*0040*/  S2R R0, SR_TID.Y ;  /* 0x0000000000007919 */ /* 0x000e220000002200 */
[----:B-1----:R1:W-:Y:S04]  /*0050*/  STG.E.U8 desc[UR4][R2.64], RZ ;  /* 0x000000ff02007986 */ /* 0x0023e8000c101104 */
[----:B------:R1:W-:Y:S04]  /*0060*/  STG.E.U8 desc[UR4][R2.64+0x1], RZ ;  /* 0x000001ff02007986 */ /* 0x0003e8000c101104 */
[----:B------:R1:W-:Y:S01]  /*0070*/  STG.E.U8 desc[UR4][R2.64+0x2], RZ ;  /* 0x000002ff02007986 */ /* 0x0003e2000c101104 */
[----:B0-----:R-:W-:-:S03]  /*0080*/  LOP3.LUT P0, RZ, R9, 0x3fe, R0, 0xc8, !PT ;  /* 0x000003fe09ff7812 */ /* 0x001fc6000780c800 */
[----:B------:R1:W-:Y:S04]  /*0090*/  STG.E.U8 desc[UR4][R2.64+0x3], RZ ;  /* 0x000003ff02007986 */ /* 0x0003e8000c101104 */
        /* <DEDUP_REMOVED lines=11> */
[----:B------:R1:W-:Y:S01]  /*0150*/  STG.E.U8 desc[UR4][R2.64+0xf], RZ ;  /* 0x00000fff02007986 */ /* 0x0003e2000c101104 */
[----:B------:R-:W-:Y:S05]  /*0160*/  @P0 EXIT ;  /* 0x000000000000094d */ /* 0x000fea0003800000 */
[----:B------:R-:W0:Y:S01]  /*0170*/  LDC.64 R4, c[0x0][0x380] ;  /* 0x0000e000ff047b82 */ /* 0x000e220000000a00 */
[----:B------:R-:W-:-:S04]  /*0180*/  SHF.L.U32 R9, R9, 0x1, RZ ;  /* 0x0000000109097819 */ /* 0x000fc800000006ff */
[----:B------:R-:W-:-:S03]  /*0190*/  IADD3 R11, PT, PT, R9, R0, RZ ;  /* 0x00000000090b7210 */ /* 0x000fc60007ffe0ff */
[----:B------:R-:W2:Y:S08]  /*01a0*/  LDC.64 R6, c[0x0][0x388] ;  /* 0x0000e200ff067b82 */ /* 0x000eb00000000a00 */
[----:B-1----:R-:W1:Y:S01]  /*01b0*/  LDC.64 R2, c[0x0][0x390] ;  /* 0x0000e400ff027b82 */ /* 0x002e620000000a00 */
[----:B0-----:R-:W-:-:S05]  /*01c0*/  IMAD.WIDE.U32 R4, R9, 0x4, R4 ;  /* 0x0000000409047825 */ /* 0x001fca00078e0004 */
[----:B------:R-:W3:Y:S01]  /*01d0*/  LDG.E R9, desc[UR4][R4.64] ;  /* 0x0000000404097981 */ /* 0x000ee2000c1e1900 */
[----:B--2---:R-:W-:-:S05]  /*01e0*/  IMAD.WIDE.U32 R6, R0, 0x4, R6 ;  /* 0x0000000400067825 */ /* 0x004fca00078e0006 */
[----:B------:R-:W3:Y:S01]  /*01f0*/  LDG.E R8, desc[UR4][R6.64] ;  /* 0x0000000406087981 */ /* 0x000ee2000c1e1900 */
[----:B-1----:R-:W-:-:S05]  /*0200*/  IMAD.WIDE.U32 R2, R11, 0x4, R2 ;  /* 0x000000040b027825 */ /* 0x002fca00078e0002 */
[----:B------:R-:W3:Y:S02]  /*0210*/  LDG.E R0, desc[UR4][R2.64] ;  /* 0x0000000402007981 */ /* 0x000ee4000c1e1900 */
[----:B---3--:R-:W-:-:S05]  /*0220*/  IMAD R9, R9, R8, R0 ;  /* 0x0000000809097224 */ /* 0x008fca00078e0200 */
[----:B------:R-:W-:Y:S04]  /*0230*/  STG.E desc[UR4][R2.64], R9 ;  /* 0x0000000902007986 */ /* 0x000fe8000c101904 */
[----:B------:R-:W2:Y:S04]  /*0240*/  LDG.E R0, desc[UR4][R4.64+0x4] ;  /* 0x0000040404007981 */ /* 0x000ea8000c1e1900 */
[----:B------:R-:W2:Y:S02]  /*0250*/  LDG.E R8, desc[UR4][R6.64+0x8] ;  /* 0x0000080406087981 */ /* 0x000ea4000c1e1900 */
[----:B--2---:R-:W-:-:S05]  /*0260*/  IMAD R11, R0, R8, R9 ;  /* 0x00000008000b7224 */ /* 0x004fca00078e0209 */
[----:B------:R-:W-:Y:S01]  /*0270*/  STG.E desc[UR4][R2.64], R11 ;  /* 0x0000000b02007986 */ /* 0x000fe2000c101904 */
[----:B------:R-:W-:Y:S05]  /*0280*/  EXIT ;  /* 0x000000000000794d */ /* 0x000fea0003800000 */
.L_x_1:
        /* <DEDUP_REMOVED lines=15> */
.L_x_3:


//--------------------- .nv.shared.reserved.0     --------------------------
	.section	.nv.shared.reserved.0,"aw",@nobits
	.weak		__nv_reservedSMEM_offset_0_alias
	.size		__nv_reservedSMEM_offset_0_alias, 0, 64
	.other		__nv_reservedSMEM_offset_0_alias,@"STO_CUDA_RESERVED_SHARED STV_DEFAULT"
__nv_reservedSMEM_offset_0_alias:
	.zero		0
	.zero		64


//--------------------- .nv.constant0._Z7comparePiS_S_ --------------------------
	.section	.nv.constant0._Z7comparePiS_S_,"a",@progbits
	.sectionflags	@""
	.align	4
.nv.constant0._Z7comparePiS_S_:
	.zero		920


//--------------------- .nv.constant0._Z7productPiS_S_ --------------------------
	.section	.nv.constant0._Z7productPiS_S_,"a",@progbits
	.sectionflags	@""
	.align	4
.nv.constant0._Z7productPiS_S_:
	.zero		920


//--------------------- SYMBOLS --------------------------

	.type		.nv.reservedSmem.offset0,@object
	.size		.nv.reservedSmem.offset0,0x4
